	.headerflags	@"EF_CUDA_TEXMODE_UNIFIED EF_CUDA_64BIT_ADDRESS EF_CUDA_SM86 EF_CUDA_VIRTUAL_SM(EF_CUDA_SM86)"
	.elftype	@"ET_EXEC"


//--------------------- .nv.info                  --------------------------
	.section	.nv.info,"",@"SHT_CUDA_INFO"
	.align	4


	//----- nvinfo : EIATTR_REGCOUNT
	.align		4
        /*0000*/ 	.byte	0x04, 0x2f
        /*0002*/ 	.short	(.L_2 - .L_1)
	.align		4
.L_1:
        /*0004*/ 	.word	index@(triton_per_fused__log_softmax__log_softmax_backward_data__softmax__softmax_backward_data__to_copy_add_div_mul_0)
        /*0008*/ 	.word	0x00000028


	//----- nvinfo : EIATTR_MIN_STACK_SIZE
	.align		4
.L_2:
        /*000c*/ 	.byte	0x04, 0x12
        /*000e*/ 	.short	(.L_4 - .L_3)
	.align		4
.L_3:
        /*0010*/ 	.word	index@(triton_per_fused__log_softmax__log_softmax_backward_data__softmax__softmax_backward_data__to_copy_add_div_mul_0)
        /*0014*/ 	.word	0x00000000


	//----- nvinfo : EIATTR_FRAME_SIZE
	.align		4
.L_4:
        /*0018*/ 	.byte	0x04, 0x11
        /*001a*/ 	.short	(.L_6 - .L_5)
	.align		4
.L_5:
        /*001c*/ 	.word	index@(triton_per_fused__log_softmax__log_softmax_backward_data__softmax__softmax_backward_data__to_copy_add_div_mul_0)
        /*0020*/ 	.word	0x00000000


	//----- nvinfo : EIATTR_MIN_STACK_SIZE
	.align		4
.L_6:
        /*0024*/ 	.byte	0x04, 0x12
        /*0026*/ 	.short	(.L_8 - .L_7)
	.align		4
.L_7:
        /*0028*/ 	.word	index@(triton_per_fused__log_softmax__log_softmax_backward_data__softmax__softmax_backward_data__to_copy_add_div_mul_0)
        /*002c*/ 	.word	0x00000000
.L_8:


//--------------------- .nv.info.triton_per_fused__log_softmax__log_softmax_backward_data__softmax__softmax_backward_data__to_copy_add_div_mul_0 --------------------------
	.section	.nv.info.triton_per_fused__log_softmax__log_softmax_backward_data__softmax__softmax_backward_data__to_copy_add_div_mul_0,"",@"SHT_CUDA_INFO"
	.sectionflags	@""
	.align	4


	//----- nvinfo : EIATTR_CUDA_API_VERSION
	.align		4
        /*0000*/ 	.byte	0x04, 0x37
        /*0002*/ 	.short	(.L_10 - .L_9)
.L_9:
        /*0004*/ 	.word	0x0000007c


	//----- nvinfo : EIATTR_SW2861232_WAR
	.align		4
.L_10:
        /*0008*/ 	.byte	0x01, 0x35
	.zero		2


	//----- nvinfo : EIATTR_PARAM_CBANK
	.align		4
        /*000c*/ 	.byte	0x04, 0x0a
        /*000e*/ 	.short	(.L_12 - .L_11)
	.align		4
.L_11:
        /*0010*/ 	.word	index@(.nv.constant0.triton_per_fused__log_softmax__log_softmax_backward_data__softmax__softmax_backward_data__to_copy_add_div_mul_0)
        /*0014*/ 	.short	0x0160
        /*0016*/ 	.short	0x0048


	//----- nvinfo : EIATTR_CBANK_PARAM_SIZE
	.align		4
.L_12:
        /*0018*/ 	.byte	0x03, 0x19
        /*001a*/ 	.short	0x0048


	//----- nvinfo : EIATTR_KPARAM_INFO
	.align		4
        /*001c*/ 	.byte	0x04, 0x17
        /*001e*/ 	.short	(.L_14 - .L_13)
.L_13:
        /*0020*/ 	.word	0x00000000
        /*0024*/ 	.short	0x0009
        /*0026*/ 	.short	0x0040
        /*0028*/ 	.byte	0x00, 0xf4, 0x21, 0x00


	//----- nvinfo : EIATTR_KPARAM_INFO
	.align		4
.L_14:
        /*002c*/ 	.byte	0x04, 0x17
        /*002e*/ 	.short	(.L_16 - .L_15)
.L_15:
        /*0030*/ 	.word	0x00000000
        /*0034*/ 	.short	0x0008
        /*0036*/ 	.short	0x003c
        /*0038*/ 	.byte	0x00, 0xf0, 0x11, 0x00


	//----- nvinfo : EIATTR_KPARAM_INFO
	.align		4
.L_16:
        /*003c*/ 	.byte	0x04, 0x17
        /*003e*/ 	.short	(.L_18 - .L_17)
.L_17:
        /*0040*/ 	.word	0x00000000
        /*0044*/ 	.short	0x0007
        /*0046*/ 	.short	0x0038
        /*0048*/ 	.byte	0x00, 0xf0, 0x11, 0x00


	//----- nvinfo : EIATTR_KPARAM_INFO
	.align		4
.L_18:
        /*004c*/ 	.byte	0x04, 0x17
        /*004e*/ 	.short	(.L_20 - .L_19)
.L_19:
        /*0050*/ 	.word	0x00000000
        /*0054*/ 	.short	0x0006
        /*0056*/ 	.short	0x0030
        /*0058*/ 	.byte	0x00, 0xf4, 0x21, 0x00


	//----- nvinfo : EIATTR_KPARAM_INFO
	.align		4
.L_20:
        /*005c*/ 	.byte	0x04, 0x17
        /*005e*/ 	.short	(.L_22 - .L_21)
.L_21:
        /*0060*/ 	.word	0x00000000
        /*0064*/ 	.short	0x0005
        /*0066*/ 	.short	0x0028
        /*0068*/ 	.byte	0x00, 0xf4, 0x21, 0x00


	//----- nvinfo : EIATTR_KPARAM_INFO
	.align		4
.L_22:
        /*006c*/ 	.byte	0x04, 0x17
        /*006e*/ 	.short	(.L_24 - .L_23)
.L_23:
        /*0070*/ 	.word	0x00000000
        /*0074*/ 	.short	0x0004
        /*0076*/ 	.short	0x0020
        /*0078*/ 	.byte	0x00, 0xf4, 0x21, 0x00


	//----- nvinfo : EIATTR_KPARAM_INFO
	.align		4
.L_24:
        /*007c*/ 	.byte	0x04, 0x17
        /*007e*/ 	.short	(.L_26 - .L_25)
.L_25:
        /*0080*/ 	.word	0x00000000
        /*0084*/ 	.short	0x0003
        /*0086*/ 	.short	0x0018
        /*0088*/ 	.byte	0x00, 0xf4, 0x21, 0x00


	//----- nvinfo : EIATTR_KPARAM_INFO
	.align		4
.L_26:
        /*008c*/ 	.byte	0x04, 0x17
        /*008e*/ 	.short	(.L_28 - .L_27)
.L_27:
        /*0090*/ 	.word	0x00000000
        /*0094*/ 	.short	0x0002
        /*0096*/ 	.short	0x0010
        /*0098*/ 	.byte	0x00, 0xf4, 0x21, 0x00


	//----- nvinfo : EIATTR_KPARAM_INFO
	.align		4
.L_28:
        /*009c*/ 	.byte	0x04, 0x17
        /*009e*/ 	.short	(.L_30 - .L_29)
.L_29:
        /*00a0*/ 	.word	0x00000000
        /*00a4*/ 	.short	0x0001
        /*00a6*/ 	.short	0x0008
        /*00a8*/ 	.byte	0x00, 0xf4, 0x21, 0x00


	//----- nvinfo : EIATTR_KPARAM_INFO
	.align		4
.L_30:
        /*00ac*/ 	.byte	0x04, 0x17
        /*00ae*/ 	.short	(.L_32 - .L_31)
.L_31:
        /*00b0*/ 	.word	0x00000000
        /*00b4*/ 	.short	0x0000
        /*00b6*/ 	.short	0x0000
        /*00b8*/ 	.byte	0x00, 0xf4, 0x21, 0x00


	//----- nvinfo : EIATTR_MAXREG_COUNT
	.align		4
.L_32:
        /*00bc*/ 	.byte	0x03, 0x1b
        /*00be*/ 	.short	0x00ff


	//----- nvinfo : EIATTR_COOP_GROUP_MASK_REGIDS
	.align		4
        /*00c0*/ 	.byte	0x04, 0x29
        /*00c2*/ 	.short	(.L_34 - .L_33)


	//   ....[0]....
.L_33:
        /*00c4*/ 	.word	0xffffffff


	//   ....[1]....
        /*00c8*/ 	.word	0xffffffff


	//   ....[2]....
        /*00cc*/ 	.word	0xffffffff


	//   ....[3]....
        /*00d0*/ 	.word	0xffffffff


	//   ....[4]....
        /*00d4*/ 	.word	0xffffffff


	//   ....[5]....
        /*00d8*/ 	.word	0xffffffff


	//   ....[6]....
        /*00dc*/ 	.word	0xffffffff


	//   ....[7]....
        /*00e0*/ 	.word	0xffffffff


	//   ....[8]....
        /*00e4*/ 	.word	0xffffffff


	//   ....[9]....
        /*00e8*/ 	.word	0xffffffff


	//   ....[10]....
        /*00ec*/ 	.word	0xffffffff


	//   ....[11]....
        /*00f0*/ 	.word	0xffffffff


	//   ....[12]....
        /*00f4*/ 	.word	0xffffffff


	//   ....[13]....
        /*00f8*/ 	.word	0xffffffff


	//----- nvinfo : EIATTR_COOP_GROUP_INSTR_OFFSETS
	.align		4
.L_34:
        /*00fc*/ 	.byte	0x04, 0x28
        /*00fe*/ 	.short	(.L_36 - .L_35)


	//   ....[0]....
.L_35:
        /*0100*/ 	.word	0x00000bc0


	//   ....[1]....
        /*0104*/ 	.word	0x00000c70


	//   ....[2]....
        /*0108*/ 	.word	0x00000d90


	//   ....[3]....
        /*010c*/ 	.word	0x00000fd0


	//   ....[4]....
        /*0110*/ 	.word	0x000010c0


	//   ....[5]....
        /*0114*/ 	.word	0x000010e0


	//   ....[6]....
        /*0118*/ 	.word	0x00001170


	//   ....[7]....
        /*011c*/ 	.word	0x000011a0


	//   ....[8]....
        /*0120*/ 	.word	0x000011b0


	//   ....[9]....
        /*0124*/ 	.word	0x000011f0


	//   ....[10]....
        /*0128*/ 	.word	0x00001210


	//   ....[11]....
        /*012c*/ 	.word	0x00001260


	//   ....[12]....
        /*0130*/ 	.word	0x000012e0


	//   ....[13]....
        /*0134*/ 	.word	0x00001300


	//----- nvinfo : EIATTR_EXIT_INSTR_OFFSETS
	.align		4
.L_36:
        /*0138*/ 	.byte	0x04, 0x1c
        /*013a*/ 	.short	(.L_38 - .L_37)


	//   ....[0]....
.L_37:
        /*013c*/ 	.word	0x000016b0


	//----- nvinfo : EIATTR_REQNTID
	.align		4
.L_38:
        /*0140*/ 	.byte	0x04, 0x10
        /*0142*/ 	.short	(.L_40 - .L_39)
.L_39:
        /*0144*/ 	.word	0x00000080
        /*0148*/ 	.word	0x00000001
        /*014c*/ 	.word	0x00000001
.L_40:


//--------------------- .nv.callgraph             --------------------------
	.section	.nv.callgraph,"",@"SHT_CUDA_CALLGRAPH"
	.align	4
	.sectionentsize	8
	.align		4
        /*0000*/ 	.word	0x00000000
	.align		4
        /*0004*/ 	.word	0xffffffff
	.align		4
        /*0008*/ 	.word	0x00000000
	.align		4
        /*000c*/ 	.word	0xfffffffe
	.align		4
        /*0010*/ 	.word	0x00000000
	.align		4
        /*0014*/ 	.word	0xfffffffd
	.align		4
        /*0018*/ 	.word	0x00000000
	.align		4
        /*001c*/ 	.word	0xfffffffc


//--------------------- .nv.rel.action            --------------------------
	.section	.nv.rel.action,"",@"SHT_CUDA_RELOCINFO"
	.align	8
	.sectionentsize	8
        /*0000*/ 	.byte	0x73, 0x00, 0x00, 0x00, 0x00, 0x00, 0x00, 0x00, 0x00, 0x00, 0x00, 0x11, 0x25, 0x00, 0x05, 0x36


//--------------------- .nv.constant4             --------------------------
	.section	.nv.constant4,"a",@progbits
	.align	8
	.align		8
.nv.constant4:
        /*0000*/ 	.dword	_$_str


//--------------------- .nv.constant0.triton_per_fused__log_softmax__log_softmax_backward_data__softmax__softmax_backward_data__to_copy_add_div_mul_0 --------------------------
	.section	.nv.constant0.triton_per_fused__log_softmax__log_softmax_backward_data__softmax__softmax_backward_data__to_copy_add_div_mul_0,"a",@progbits
	.sectionflags	@""
	.align	4
.nv.constant0.triton_per_fused__log_softmax__log_softmax_backward_data__softmax__softmax_backward_data__to_copy_add_div_mul_0:
	.zero		424


//--------------------- .text.triton_per_fused__log_softmax__log_softmax_backward_data__softmax__softmax_backward_data__to_copy_add_div_mul_0 --------------------------
	.section	.text.triton_per_fused__log_softmax__log_softmax_backward_data__softmax__softmax_backward_data__to_copy_add_div_mul_0,"ax",@progbits
	.sectionflags	@"SHF_BARRIERS=1"
	.sectioninfo	@"SHI_REGISTERS=40"
	.align	128
        .global         triton_per_fused__log_softmax__log_softmax_backward_data__softmax__softmax_backward_data__to_copy_add_div_mul_0
        .type           triton_per_fused__log_softmax__log_softmax_backward_data__softmax__softmax_backward_data__to_copy_add_div_mul_0,@function
        .size           triton_per_fused__log_softmax__log_softmax_backward_data__softmax__softmax_backward_data__to_copy_add_div_mul_0,(.L_x_1 - triton_per_fused__log_softmax__log_softmax_backward_data__softmax__softmax_backward_data__to_copy_add_div_mul_0)
        .other          triton_per_fused__log_softmax__log_softmax_backward_data__softmax__softmax_backward_data__to_copy_add_div_mul_0,@"STO_CUDA_ENTRY STV_DEFAULT"
triton_per_fused__log_softmax__log_softmax_backward_data__softmax__softmax_backward_data__to_copy_add_div_mul_0:
.text.triton_per_fused__log_softmax__log_softmax_backward_data__softmax__softmax_backward_data__to_copy_add_div_mul_0:
[----:B------:R-:W-:Y:S02]  /*0000*/  MOV R1, c[0x0][0x28] ;  /* 0x00000a0000017a02 */ /* 0x000fe40000000f00 */
[----:B------:R-:W0:Y:S01]  /*0010*/  S2R R17, SR_TID.X ;  /* 0x0000000000117919 */ /* 0x000e220000002100 */
[----:B------:R-:W-:Y:S01]  /*0020*/  MOV R14, 0x4 ;  /* 0x00000004000e7802 */ /* 0x000fe20000000f00 */
[----:B------:R-:W-:Y:S01]  /*0030*/  ULDC.64 UR4, c[0x0][0x118] ;  /* 0x0000460000047ab9 */ /* 0x000fe20000000a00 */
[----:B0-----:R-:W-:-:S04]  /*0040*/  SHF.L.U32 R0, R17, 0x2, RZ ;  /* 0x0000000211007819 */ /* 0x001fc800000006ff */
[----:B------:R-:W-:-:S05]  /*0050*/  LOP3.LUT R0, R0, 0x1fc, RZ, 0xc0, !PT ;  /* 0x000001fc00007812 */ /* 0x000fca00078ec0ff */
[----:B------:R-:W-:-:S06]  /*0060*/  IMAD.WIDE.U32 R4, R0, R14, c[0x0][0x180] ;  /* 0x0000600000047625 */ /* 0x000fcc00078e000e */
[----:B------:R-:W2:Y:S01]  /*0070*/  LDG.E.EL.128 R4, [R4.64] ;  /* 0x0000000404047981 */ /* 0x000ea2000c2e1d00 */
[----:B------:R-:W-:Y:S02]  /*0080*/  MOV R3, 0x2 ;  /* 0x0000000200037802 */ /* 0x000fe40000000f00 */
[----:B------:R-:W-:Y:S01]  /*0090*/  MOV R12, c[0x0][0x168] ;  /* 0x00005a00000c7a02 */ /* 0x000fe20000000f00 */
[----:B------:R-:W0:Y:S01]  /*00a0*/  S2R R15, SR_CTAID.X ;  /* 0x00000000000f7919 */ /* 0x000e220000002500 */
[----:B------:R-:W-:Y:S02]  /*00b0*/  MOV R13, c[0x0][0x16c] ;  /* 0x00005b00000d7a02 */ /* 0x000fe40000000f00 */
[C---:B0-----:R-:W-:Y:S01]  /*00c0*/  LEA R2, R15.reuse, R0, 0x9 ;  /* 0x000000000f027211 */ /* 0x041fe200078e48ff */
[----:B------:R-:W-:Y:S02]  /*00d0*/  IMAD.WIDE R26, R15, R14, c[0x0][0x188] ;  /* 0x000062000f1a7625 */ /* 0x000fe400078e020e */
[----:B------:R0:W3:Y:S02]  /*00e0*/  LDG.E R0, [R12.64] ;  /* 0x000000040c007981 */ /* 0x0000e4000c1e1900 */
[----:B------:R-:W-:-:S02]  /*00f0*/  IMAD.WIDE R2, R2, R3, c[0x0][0x160] ;  /* 0x0000580002027625 */ /* 0x000fc400078e0203 */
[----:B------:R1:W4:Y:S04]  /*0100*/  LDG.E.EL R26, [R26.64] ;  /* 0x000000041a1a7981 */ /* 0x000328000c2e1900 */
[----:B------:R-:W5:Y:S01]  /*0110*/  LDG.E.64 R8, [R2.64] ;  /* 0x0000000402087981 */ /* 0x000f62000c1e1b00 */
[----:B------:R-:W-:-:S05]  /*0120*/  IMAD.WIDE R20, R15, R14, c[0x0][0x190] ;  /* 0x000064000f147625 */ /* 0x000fca00078e020e */
[----:B------:R0:W3:Y:S01]  /*0130*/  LDG.E.EL R29, [R20.64] ;  /* 0x00000004141d7981 */ /* 0x0000e2000c2e1900 */
[----:B------:R-:W-:-:S04]  /*0140*/  IMAD.WIDE R22, R15, R14, c[0x0][0x170] ;  /* 0x00005c000f167625 */ /* 0x000fc800078e020e */
[----:B------:R-:W-:Y:S01]  /*0150*/  IMAD.WIDE R14, R15, R14, c[0x0][0x178] ;  /* 0x00005e000f0e7625 */ /* 0x000fe200078e020e */
[----:B------:R1:W3:Y:S05]  /*0160*/  LDG.E.EL R18, [R22.64] ;  /* 0x0000000416127981 */ /* 0x0002ea000c2e1900 */
[----:B------:R1:W3:Y:S01]  /*0170*/  LDG.E.EL R15, [R14.64] ;  /* 0x000000040e0f7981 */ /* 0x0002e2000c2e1900 */
[----:B0-----:R-:W-:Y:S01]  /*0180*/  MOV R20, 0x3e055027 ;  /* 0x3e05502700147802 */ /* 0x001fe20000000f00 */
[----:B--2---:R-:W-:-:S04]  /*0190*/  FADD R28, R4, 9.9999997473787516356e-06 ;  /* 0x3727c5ac041c7421 */ /* 0x004fc80000000000 */
[C---:B------:R-:W-:Y:S01]  /*01a0*/  FMUL R19, R28.reuse, 8388608 ;  /* 0x4b0000001c137820 */ /* 0x040fe20000400000 */
[----:B------:R-:W-:-:S04]  /*01b0*/  FSETP.GEU.AND P0, PT, R28, 1.175494350822287508e-38, PT ;  /* 0x008000001c00780b */ /* 0x000fc80003f0e000 */
[----:B------:R-:W-:-:S04]  /*01c0*/  FSEL R30, R19, R28, !P0 ;  /* 0x0000001c131e7208 */ /* 0x000fc80004000000 */
[----:B------:R-:W-:-:S04]  /*01d0*/  IADD3 R19, R30, -0x3f2aaaab, RZ ;  /* 0xc0d555551e137810 */ /* 0x000fc80007ffe0ff */
[----:B------:R-:W-:Y:S01]  /*01e0*/  LOP3.LUT R19, R19, 0xff800000, RZ, 0xc0, !PT ;  /* 0xff80000013137812 */ /* 0x000fe200078ec0ff */
[----:B------:R-:W-:-:S03]  /*01f0*/  FADD R13, R5, 9.9999997473787516356e-06 ;  /* 0x3727c5ac050d7421 */ /* 0x000fc60000000000 */
[----:B------:R-:W-:Y:S01]  /*0200*/  IADD3 R21, R30, -R19, RZ ;  /* 0x800000131e157210 */ /* 0x000fe20007ffe0ff */
[C---:B------:R-:W-:Y:S01]  /*0210*/  FMUL R16, R13.reuse, 8388608 ;  /* 0x4b0000000d107820 */ /* 0x040fe20000400000 */
[----:B------:R-:W-:-:S03]  /*0220*/  FSETP.GEU.AND P1, PT, R13, 1.175494350822287508e-38, PT ;  /* 0x008000000d00780b */ /* 0x000fc60003f2e000 */
[----:B------:R-:W-:Y:S01]  /*0230*/  FADD R21, R21, -1 ;  /* 0xbf80000015157421 */ /* 0x000fe20000000000 */
[----:B-1----:R-:W-:-:S03]  /*0240*/  FSEL R27, R16, R13, !P1 ;  /* 0x0000000d101b7208 */ /* 0x002fc60004800000 */
[----:B------:R-:W-:-:S04]  /*0250*/  FFMA.FTZ R12, R21, -R20, 0.14084610342979431152 ;  /* 0x3e1039f6150c7423 */ /* 0x000fc80000010814 */
[----:B------:R-:W-:Y:S01]  /*0260*/  FFMA.FTZ R16, R21, R12, -0.12148627638816833496 ;  /* 0xbdf8cdcc15107423 */ /* 0x000fe2000001000c */
[----:B------:R-:W-:Y:S01]  /*0270*/  FADD R12, R6, 9.9999997473787516356e-06 ;  /* 0x3727c5ac060c7421 */ /* 0x000fe20000000000 */
[----:B------:R-:W-:Y:S02]  /*0280*/  IADD3 R14, R27, -0x3f2aaaab, RZ ;  /* 0xc0d555551b0e7810 */ /* 0x000fe40007ffe0ff */
[C---:B------:R-:W-:Y:S01]  /*0290*/  FFMA.FTZ R16, R21.reuse, R16, 0.13980610668659210205 ;  /* 0x3e0f295515107423 */ /* 0x040fe20000010010 */
[C---:B------:R-:W-:Y:S01]  /*02a0*/  FMUL R23, R12.reuse, 8388608 ;  /* 0x4b0000000c177820 */ /* 0x040fe20000400000 */
[----:B------:R-:W-:Y:S02]  /*02b0*/  FSETP.GEU.AND P2, PT, R12, 1.175494350822287508e-38, PT ;  /* 0x008000000c00780b */ /* 0x000fe40003f4e000 */
[----:B------:R-:W-:Y:S01]  /*02c0*/  FFMA.FTZ R16, R21, R16, -0.16684235632419586182 ;  /* 0xbe2ad8b915107423 */ /* 0x000fe20000010010 */
[----:B------:R-:W-:Y:S02]  /*02d0*/  LOP3.LUT R14, R14, 0xff800000, RZ, 0xc0, !PT ;  /* 0xff8000000e0e7812 */ /* 0x000fe400078ec0ff */
[----:B------:R-:W-:Y:S01]  /*02e0*/  FSEL R22, R23, R12, !P2 ;  /* 0x0000000c17167208 */ /* 0x000fe20005000000 */
[----:B------:R-:W-:Y:S01]  /*02f0*/  FFMA.FTZ R16, R21, R16, 0.20012299716472625732 ;  /* 0x3e4ced0b15107423 */ /* 0x000fe20000010010 */
[----:B------:R-:W-:-:S02]  /*0300*/  IADD3 R31, R27, -R14, RZ ;  /* 0x8000000e1b1f7210 */ /* 0x000fc40007ffe0ff */
[C---:B------:R-:W-:Y:S01]  /*0310*/  IADD3 R23, R22.reuse, -0x3f2aaaab, RZ ;  /* 0xc0d5555516177810 */ /* 0x040fe20007ffe0ff */
[----:B------:R-:W-:Y:S02]  /*0320*/  FFMA.FTZ R16, R21, R16, -0.24999669194221496582 ;  /* 0xbe7fff2215107423 */ /* 0x000fe40000010010 */
[----:B------:R-:W-:Y:S01]  /*0330*/  FADD R31, R31, -1 ;  /* 0xbf8000001f1f7421 */ /* 0x000fe20000000000 */
[----:B------:R-:W-:Y:S01]  /*0340*/  LOP3.LUT R23, R23, 0xff800000, RZ, 0xc0, !PT ;  /* 0xff80000017177812 */ /* 0x000fe200078ec0ff */
[----:B------:R-:W-:Y:S02]  /*0350*/  FFMA.FTZ R16, R21, R16, 0.33333182334899902344 ;  /* 0x3eaaaa7815107423 */ /* 0x000fe40000010010 */
[----:B------:R-:W-:Y:S01]  /*0360*/  FFMA.FTZ R24, R31, -R20, 0.14084610342979431152 ;  /* 0x3e1039f61f187423 */ /* 0x000fe20000010814 */
[----:B------:R-:W-:Y:S01]  /*0370*/  IADD3 R25, R22, -R23, RZ ;  /* 0x8000001716197210 */ /* 0x000fe20007ffe0ff */
[----:B------:R-:W-:Y:S02]  /*0380*/  FFMA.FTZ R16, R21, R16, -0.5 ;  /* 0xbf00000015107423 */ /* 0x000fe40000010010 */
[----:B------:R-:W-:-:S02]  /*0390*/  FFMA.FTZ R24, R31, R24, -0.12148627638816833496 ;  /* 0xbdf8cdcc1f187423 */ /* 0x000fc40000010018 */
[----:B------:R-:W-:Y:S01]  /*03a0*/  FMUL R16, R21, R16 ;  /* 0x0000001015107220 */ /* 0x000fe20000400000 */
[----:B------:R-:W-:Y:S01]  /*03b0*/  FADD R25, R25, -1 ;  /* 0xbf80000019197421 */ /* 0x000fe20000000000 */
[----:B------:R-:W-:Y:S02]  /*03c0*/  FFMA.FTZ R24, R31, R24, 0.13980610668659210205 ;  /* 0x3e0f29551f187423 */ /* 0x000fe40000010018 */
[----:B------:R-:W-:Y:S01]  /*03d0*/  FFMA.FTZ R21, R21, R16, R21 ;  /* 0x0000001015157223 */ /* 0x000fe20000010015 */
[----:B------:R-:W-:Y:S01]  /*03e0*/  FFMA.FTZ R16, R25, -R20, 0.14084610342979431152 ;  /* 0x3e1039f619107423 */ /* 0x000fe20000010814 */
[----:B------:R-:W-:Y:S01]  /*03f0*/  FFMA.FTZ R24, R31, R24, -0.16684235632419586182 ;  /* 0xbe2ad8b91f187423 */ /* 0x000fe20000010018 */
[----:B------:R-:W-:Y:S02]  /*0400*/  I2FP.F32.S32 R19, R19 ;  /* 0x0000001300137245 */ /* 0x000fe40000201400 */
[----:B------:R-:W-:Y:S01]  /*0410*/  FFMA.FTZ R32, R25, R16, -0.12148627638816833496 ;  /* 0xbdf8cdcc19207423 */ /* 0x000fe20000010010 */
[----:B------:R-:W-:Y:S01]  /*0420*/  FSEL R16, RZ, -23, P0 ;  /* 0xc1b80000ff107808 */ /* 0x000fe20000000000 */
[----:B------:R-:W-:-:S02]  /*0430*/  FFMA.FTZ R24, R31, R24, 0.20012299716472625732 ;  /* 0x3e4ced0b1f187423 */ /* 0x000fc40000010018 */
[----:B------:R-:W-:Y:S02]  /*0440*/  FFMA.FTZ R32, R25, R32, 0.13980610668659210205 ;  /* 0x3e0f295519207423 */ /* 0x000fe40000010020 */
[----:B------:R-:W-:Y:S01]  /*0450*/  FFMA.FTZ R24, R31, R24, -0.24999669194221496582 ;  /* 0xbe7fff221f187423 */ /* 0x000fe20000010018 */
[----:B------:R-:W-:Y:S01]  /*0460*/  FFMA.FTZ R16, R19, 1.1920928955078125e-07, R16 ;  /* 0x3400000013107823 */ /* 0x000fe20000010010 */
[----:B------:R-:W-:Y:S01]  /*0470*/  I2FP.F32.S32 R19, R14 ;  /* 0x0000000e00137245 */ /* 0x000fe20000201400 */
[----:B------:R-:W-:Y:S01]  /*0480*/  FFMA.FTZ R32, R25, R32, -0.16684235632419586182 ;  /* 0xbe2ad8b919207423 */ /* 0x000fe20000010020 */
[----:B------:R-:W-:Y:S01]  /*0490*/  FSEL R14, RZ, -23, P1 ;  /* 0xc1b80000ff0e7808 */ /* 0x000fe20000800000 */
[----:B------:R-:W-:Y:S01]  /*04a0*/  FFMA.FTZ R24, R31, R24, 0.33333182334899902344 ;  /* 0x3eaaaa781f187423 */ /* 0x000fe20000010018 */
[----:B------:R-:W-:Y:S01]  /*04b0*/  ISETP.GE.U32.AND P1, PT, R27, 0x7f800000, PT ;  /* 0x7f8000001b00780c */ /* 0x000fe20003f26070 */
[----:B------:R-:W-:Y:S02]  /*04c0*/  FFMA.FTZ R32, R25, R32, 0.20012299716472625732 ;  /* 0x3e4ced0b19207423 */ /* 0x000fe40000010020 */
[----:B------:R-:W-:Y:S01]  /*04d0*/  FFMA.FTZ R24, R31, R24, -0.5 ;  /* 0xbf0000001f187423 */ /* 0x000fe20000010018 */
[----:B------:R-:W-:Y:S01]  /*04e0*/  ISETP.GE.U32.AND P0, PT, R30, 0x7f800000, PT ;  /* 0x7f8000001e00780c */ /* 0x000fe20003f06070 */
[----:B------:R-:W-:-:S02]  /*04f0*/  FFMA.FTZ R32, R25, R32, -0.24999669194221496582 ;  /* 0xbe7fff2219207423 */ /* 0x000fc40000010020 */
[----:B------:R-:W-:Y:S01]  /*0500*/  FMUL R24, R31, R24 ;  /* 0x000000181f187220 */ /* 0x000fe20000400000 */
[----:B------:R-:W-:Y:S01]  /*0510*/  FFMA.FTZ R19, R19, 1.1920928955078125e-07, R14 ;  /* 0x3400000013137823 */ /* 0x000fe2000001000e */
[----:B------:R-:W-:Y:S01]  /*0520*/  FFMA.FTZ R32, R25, R32, 0.33333182334899902344 ;  /* 0x3eaaaa7819207423 */ /* 0x000fe20000010020 */
[----:B------:R-:W-:Y:S01]  /*0530*/  FFMA.FTZ R14, R16, 0.69314718246459960938, R21 ;  /* 0x3f317218100e7823 */ /* 0x000fe20000010015 */
[----:B------:R-:W-:Y:S02]  /*0540*/  FFMA.FTZ R24, R31, R24, R31 ;  /* 0x000000181f187223 */ /* 0x000fe4000001001f */
[----:B------:R-:W-:Y:S01]  /*0550*/  @P1 MOV R16, 0x7f800000 ;  /* 0x7f80000000101802 */ /* 0x000fe20000000f00 */
[----:B------:R-:W-:Y:S01]  /*0560*/  FFMA.FTZ R32, R25, R32, -0.5 ;  /* 0xbf00000019207423 */ /* 0x000fe20000010020 */
[----:B------:R-:W-:Y:S01]  /*0570*/  FFMA.FTZ R21, R19, 0.69314718246459960938, R24 ;  /* 0x3f31721813157823 */ /* 0x000fe20000010018 */
[----:B----4-:R-:W-:Y:S02]  /*0580*/  LOP3.LUT R26, R26, 0x80000000, RZ, 0x3c, !PT ;  /* 0x800000001a1a7812 */ /* 0x010fe400078e3cff */
[----:B------:R-:W-:Y:S01]  /*0590*/  @P1 FFMA.FTZ R21, R27, R16, +INF ;  /* 0x7f8000001b151423 */ /* 0x000fe20000010010 */
[----:B------:R-:W-:Y:S01]  /*05a0*/  FMUL R32, R25, R32 ;  /* 0x0000002019207220 */ /* 0x000fe20000400000 */
[----:B-----5:R-:W-:-:S02]  /*05b0*/  SHF.L.U32 R16, R8, 0x10, RZ ;  /* 0x0000001008107819 */ /* 0x020fc400000006ff */
[----:B------:R-:W-:Y:S01]  /*05c0*/  @P0 MOV R19, 0x7f800000 ;  /* 0x7f80000000130802 */ /* 0x000fe20000000f00 */
[----:B------:R-:W-:Y:S01]  /*05d0*/  FFMA.FTZ R25, R25, R32, R25 ;  /* 0x0000002019197223 */ /* 0x000fe20000010019 */
[----:B------:R-:W-:Y:S01]  /*05e0*/  FSEL R24, RZ, -23, P2 ;  /* 0xc1b80000ff187808 */ /* 0x000fe20001000000 */
[----:B------:R-:W-:Y:S01]  /*05f0*/  FFMA R32, R16, 2, R26 ;  /* 0x4000000010207823 */ /* 0x000fe2000000001a */
[----:B------:R-:W-:Y:S01]  /*0600*/  I2FP.F32.S32 R23, R23 ;  /* 0x0000001700177245 */ /* 0x000fe20000201400 */
[----:B------:R-:W-:Y:S01]  /*0610*/  @P0 FFMA.FTZ R14, R30, R19, +INF ;  /* 0x7f8000001e0e0423 */ /* 0x000fe20000010013 */
[----:B---3--:R-:W-:Y:S01]  /*0620*/  FFMA R19, R0, 0.0024999999441206455231, RZ ;  /* 0x3b23d70a00137823 */ /* 0x008fe200000000ff */
[----:B------:R-:W-:Y:S02]  /*0630*/  FMUL R32, R32, 10 ;  /* 0x4120000020207820 */ /* 0x000fe40000400000 */
[----:B------:R-:W-:Y:S01]  /*0640*/  FFMA.FTZ R24, R23, 1.1920928955078125e-07, R24 ;  /* 0x3400000017187823 */ /* 0x000fe20000010018 */
[----:B------:R-:W-:Y:S01]  /*0650*/  PRMT R23, R8, 0x7632, R23 ;  /* 0x0000763208177816 */ /* 0x000fe20000000017 */
[----:B------:R-:W-:Y:S01]  /*0660*/  FMUL R31, R4, R19 ;  /* 0x00000013041f7220 */ /* 0x000fe20000400000 */
[C---:B------:R-:W-:Y:S01]  /*0670*/  PRMT R8, R9.reuse, 0x7632, R8 ;  /* 0x0000763209087816 */ /* 0x040fe20000000008 */
[----:B------:R-:W-:Y:S01]  /*0680*/  FMUL R4, R32, 1.4426950216293334961 ;  /* 0x3fb8aa3b20047820 */ /* 0x000fe20000400000 */
[----:B------:R-:W-:-:S02]  /*0690*/  SHF.L.U32 R9, R9, 0x10, RZ ;  /* 0x0000001009097819 */ /* 0x000fc400000006ff */
[----:B------:R-:W-:Y:S02]  /*06a0*/  FSETP.GT.AND P1, PT, |R28|, 8.50705917302346158658e+37, PT ;  /* 0x7e8000001c00780b */ /* 0x000fe40003f24200 */
[----:B------:R-:W-:Y:S01]  /*06b0*/  FSETP.GEU.AND P0, PT, R4, -126, PT ;  /* 0xc2fc00000400780b */ /* 0x000fe20003f0e000 */
[--C-:B------:R-:W-:Y:S01]  /*06c0*/  FFMA R32, R9, 2, R26.reuse ;  /* 0x4000000009207823 */ /* 0x100fe2000000001a */
[----:B------:R-:W-:Y:S02]  /*06d0*/  SHF.L.U32 R23, R23, 0x10, RZ ;  /* 0x0000001017177819 */ /* 0x000fe400000006ff */
[----:B------:R-:W-:Y:S01]  /*06e0*/  SHF.L.U32 R8, R8, 0x10, RZ ;  /* 0x0000001008087819 */ /* 0x000fe200000006ff */
[----:B------:R-:W-:Y:S02]  /*06f0*/  FMUL R33, R32, 10 ;  /* 0x4120000020217820 */ /* 0x000fe40000400000 */
[--C-:B------:R-:W-:Y:S02]  /*0700*/  FFMA R32, R23, 2, R26.reuse ;  /* 0x4000000017207823 */ /* 0x100fe4000000001a */
[----:B------:R-:W-:Y:S01]  /*0710*/  FFMA R26, R8, 2, R26 ;  /* 0x40000000081a7823 */ /* 0x000fe2000000001a */
[C---:B------:R-:W-:Y:S01]  /*0720*/  FSETP.GEU.AND P3, PT, |R28|.reuse, 1.175494350822287508e-38, PT ;  /* 0x008000001c00780b */ /* 0x040fe20003f6e200 */
[----:B------:R-:W-:Y:S01]  /*0730*/  @P1 FMUL R31, R31, 0.25 ;  /* 0x3e8000001f1f1820 */ /* 0x000fe20000400000 */
[----:B------:R-:W-:Y:S01]  /*0740*/  FSETP.GT.AND P2, PT, |R13|, 8.50705917302346158658e+37, PT ;  /* 0x7e8000000d00780b */ /* 0x000fe20003f44200 */
[----:B------:R-:W-:Y:S01]  /*0750*/  @P1 FMUL R28, R28, 0.25 ;  /* 0x3e8000001c1c1820 */ /* 0x000fe20000400000 */
[----:B------:R-:W-:Y:S01]  /*0760*/  FMUL R26, R26, 10 ;  /* 0x412000001a1a7820 */ /* 0x000fe20000400000 */
[----:B------:R-:W-:Y:S01]  /*0770*/  ISETP.GE.U32.AND P1, PT, R22, 0x7f800000, PT ;  /* 0x7f8000001600780c */ /* 0x000fe20003f26070 */
[----:B------:R-:W-:Y:S01]  /*0780*/  @!P0 FMUL R4, R4, 0.5 ;  /* 0x3f00000004048820 */ /* 0x000fe20000400000 */
[----:B------:R-:W-:Y:S01]  /*0790*/  FMUL R32, R32, 10 ;  /* 0x4120000020207820 */ /* 0x000fe20000400000 */
[----:B------:R-:W-:Y:S01]  /*07a0*/  FMUL R35, R26, 1.4426950216293334961 ;  /* 0x3fb8aa3b1a237820 */ /* 0x000fe20000400000 */
[----:B------:R-:W-:Y:S01]  /*07b0*/  FSETP.GT.AND P5, PT, |R12|, 8.50705917302346158658e+37, PT ;  /* 0x7e8000000c00780b */ /* 0x000fe20003fa4200 */
[----:B------:R-:W0:Y:S01]  /*07c0*/  MUFU.EX2 R26, R4 ;  /* 0x00000004001a7308 */ /* 0x000e220000000800 */
[----:B------:R-:W-:Y:S01]  /*07d0*/  FMUL R5, R5, R19 ;  /* 0x0000001305057220 */ /* 0x000fe20000400000 */
[----:B------:R-:W-:Y:S01]  /*07e0*/  FMUL R34, R32, 1.4426950216293334961 ;  /* 0x3fb8aa3b20227820 */ /* 0x000fe20000400000 */
[----:B------:R-:W-:Y:S01]  /*07f0*/  FSETP.GEU.AND P4, PT, |R13|, 1.175494350822287508e-38, PT ;  /* 0x008000000d00780b */ /* 0x000fe20003f8e200 */
[----:B------:R-:W-:Y:S01]  /*0800*/  FMUL R33, R33, 1.4426950216293334961 ;  /* 0x3fb8aa3b21217820 */ /* 0x000fe20000400000 */
[----:B------:R-:W-:Y:S01]  /*0810*/  @P2 FMUL R5, R5, 0.25 ;  /* 0x3e80000005052820 */ /* 0x000fe20000400000 */
[----:B------:R-:W-:Y:S01]  /*0820*/  @P2 FMUL R13, R13, 0.25 ;  /* 0x3e8000000d0d2820 */ /* 0x000fe20000400000 */
[----:B------:R-:W-:-:S02]  /*0830*/  FSETP.GEU.AND P2, PT, R34, -126, PT ;  /* 0xc2fc00002200780b */ /* 0x000fc40003f4e000 */
[----:B------:R-:W-:Y:S01]  /*0840*/  @P1 MOV R37, 0x7f800000 ;  /* 0x7f80000000251802 */ /* 0x000fe20000000f00 */
[----:B------:R-:W-:Y:S01]  /*0850*/  FMUL R6, R6, R19 ;  /* 0x0000001306067220 */ /* 0x000fe20000400000 */
[----:B------:R-:W-:Y:S01]  /*0860*/  FFMA.FTZ R24, R24, 0.69314718246459960938, R25 ;  /* 0x3f31721818187823 */ /* 0x000fe20000010019 */
[----:B------:R-:W-:Y:S01]  /*0870*/  @!P3 FMUL R31, R31, 16777216 ;  /* 0x4b8000001f1fb820 */ /* 0x000fe20000400000 */
[----:B------:R-:W-:Y:S01]  /*0880*/  FSETP.GEU.AND P6, PT, R33, -126, PT ;  /* 0xc2fc00002100780b */ /* 0x000fe20003fce000 */
[----:B------:R-:W-:Y:S01]  /*0890*/  @!P3 FMUL R28, R28, 16777216 ;  /* 0x4b8000001c1cb820 */ /* 0x000fe20000400000 */
[----:B------:R-:W-:Y:S01]  /*08a0*/  @P1 FFMA.FTZ R24, R22, R37, +INF ;  /* 0x7f80000016181423 */ /* 0x000fe20000010025 */
[C---:B------:R-:W-:Y:S01]  /*08b0*/  FSETP.GEU.AND P3, PT, |R12|.reuse, 1.175494350822287508e-38, PT ;  /* 0x008000000c00780b */ /* 0x040fe20003f6e200 */
[----:B------:R-:W-:Y:S01]  /*08c0*/  @P5 FMUL R12, R12, 0.25 ;  /* 0x3e8000000c0c5820 */ /* 0x000fe20000400000 */
[----:B------:R-:W-:Y:S01]  /*08d0*/  FSETP.GT.AND P1, PT, |R29|, 8.50705917302346158658e+37, PT ;  /* 0x7e8000001d00780b */ /* 0x000fe20003f24200 */
[----:B------:R-:W-:Y:S01]  /*08e0*/  @P5 FMUL R6, R6, 0.25 ;  /* 0x3e80000006065820 */ /* 0x000fe20000400000 */
[----:B------:R-:W-:Y:S01]  /*08f0*/  FSETP.GEU.AND P5, PT, R35, -126, PT ;  /* 0xc2fc00002300780b */ /* 0x000fe20003fae000 */
[----:B0-----:R-:W-:Y:S01]  /*0900*/  @!P0 FMUL R26, R26, R26 ;  /* 0x0000001a1a1a8220 */ /* 0x001fe20000400000 */
[----:B------:R-:W-:Y:S01]  /*0910*/  FSETP.GEU.AND P0, PT, |R29|, 1.175494350822287508e-38, PT ;  /* 0x008000001d00780b */ /* 0x000fe20003f0e200 */
[----:B------:R-:W-:-:S03]  /*0920*/  @!P2 FMUL R34, R34, 0.5 ;  /* 0x3f0000002222a820 */ /* 0x000fc60000400000 */
[----:B------:R-:W-:Y:S01]  /*0930*/  @!P6 FMUL R33, R33, 0.5 ;  /* 0x3f0000002121e820 */ /* 0x000fe20000400000 */
[----:B------:R-:W0:Y:S04]  /*0940*/  MUFU.EX2 R32, R34 ;  /* 0x0000002200207308 */ /* 0x000e280000000800 */
[----:B------:R-:W-:Y:S02]  /*0950*/  @P1 FMUL R29, R29, 0.25 ;  /* 0x3e8000001d1d1820 */ /* 0x000fe40000400000 */
[----:B------:R-:W-:Y:S02]  /*0960*/  @!P5 FMUL R35, R35, 0.5 ;  /* 0x3f0000002323d820 */ /* 0x000fe40000400000 */
[----:B------:R-:W1:Y:S01]  /*0970*/  MUFU.EX2 R25, R33 ;  /* 0x0000002100197308 */ /* 0x000e620000000800 */
[----:B------:R-:W-:-:S07]  /*0980*/  @!P0 FMUL R29, R29, 16777216 ;  /* 0x4b8000001d1d8820 */ /* 0x000fce0000400000 */
[----:B------:R-:W2:Y:S01]  /*0990*/  MUFU.EX2 R4, R35 ;  /* 0x0000002300047308 */ /* 0x000ea20000000800 */
[----:B0-----:R-:W-:-:S07]  /*09a0*/  @!P2 FMUL R32, R32, R32 ;  /* 0x000000202020a220 */ /* 0x001fce0000400000 */
[----:B------:R-:W0:Y:S01]  /*09b0*/  MUFU.RCP R28, R28 ;  /* 0x0000001c001c7308 */ /* 0x000e220000001000 */
[----:B------:R-:W-:-:S07]  /*09c0*/  FMUL R0, R0, 0.0024999999441206455231 ;  /* 0x3b23d70a00007820 */ /* 0x000fce0000400000 */
[----:B------:R-:W3:Y:S01]  /*09d0*/  MUFU.RCP R29, R29 ;  /* 0x0000001d001d7308 */ /* 0x000ee20000001000 */
[----:B------:R-:W-:Y:S01]  /*09e0*/  @P1 FMUL R32, R32, 0.25 ;  /* 0x3e80000020201820 */ /* 0x000fe20000400000 */
[----:B-1----:R-:W-:Y:S01]  /*09f0*/  @!P6 FMUL R25, R25, R25 ;  /* 0x000000191919e220 */ /* 0x002fe20000400000 */
[----:B------:R-:W-:Y:S01]  /*0a00*/  FSETP.NEU.AND P6, PT, R27, RZ, PT ;  /* 0x000000ff1b00720b */ /* 0x000fe20003fcd000 */
[----:B------:R-:W-:Y:S01]  /*0a10*/  FFMA R27, R0, -0.001953125, RZ ;  /* 0xbb000000001b7823 */ /* 0x000fe200000000ff */
[----:B------:R-:W-:Y:S01]  /*0a20*/  @P1 FMUL R26, R26, 0.25 ;  /* 0x3e8000001a1a1820 */ /* 0x000fe20000400000 */
[----:B--2---:R-:W-:Y:S01]  /*0a30*/  @!P5 FMUL R4, R4, R4 ;  /* 0x000000040404d220 */ /* 0x004fe20000400000 */
[----:B------:R-:W-:Y:S01]  /*0a40*/  FADD R0, R7, 9.9999997473787516356e-06 ;  /* 0x3727c5ac07007421 */ /* 0x000fe20000000000 */
[----:B------:R-:W-:Y:S01]  /*0a50*/  @!P0 FMUL R32, R32, 16777216 ;  /* 0x4b80000020208820 */ /* 0x000fe20000400000 */
[----:B------:R-:W-:Y:S01]  /*0a60*/  FSETP.NEU.AND P5, PT, R22, RZ, PT ;  /* 0x000000ff1600720b */ /* 0x000fe20003fad000 */
[----:B0-----:R-:W-:Y:S01]  /*0a70*/  FMUL R22, R28, R31 ;  /* 0x0000001f1c167220 */ /* 0x001fe20000400000 */
[----:B------:R-:W-:Y:S01]  /*0a80*/  @P1 FMUL R25, R25, 0.25 ;  /* 0x3e80000019191820 */ /* 0x000fe20000400000 */
[----:B------:R-:W-:Y:S01]  /*0a90*/  @!P0 FMUL R26, R26, 16777216 ;  /* 0x4b8000001a1a8820 */ /* 0x000fe20000400000 */
[----:B------:R-:W-:Y:S01]  /*0aa0*/  @P1 FMUL R4, R4, 0.25 ;  /* 0x3e80000004041820 */ /* 0x000fe20000400000 */
[C---:B------:R-:W-:Y:S01]  /*0ab0*/  FMUL R31, R0.reuse, 8388608 ;  /* 0x4b000000001f7820 */ /* 0x040fe20000400000 */
[----:B------:R-:W-:Y:S01]  /*0ac0*/  FSETP.GEU.AND P1, PT, R0, 1.175494350822287508e-38, PT ;  /* 0x008000000000780b */ /* 0x000fe20003f2e000 */
[----:B---3--:R-:W-:Y:S01]  /*0ad0*/  FMUL R28, R29, R32 ;  /* 0x000000201d1c7220 */ /* 0x008fe20000400000 */
[----:B------:R-:W-:Y:S01]  /*0ae0*/  FSETP.NEU.AND P2, PT, R30, RZ, PT ;  /* 0x000000ff1e00720b */ /* 0x000fe20003f4d000 */
[----:B------:R-:W-:Y:S01]  /*0af0*/  @!P0 FMUL R25, R25, 16777216 ;  /* 0x4b80000019198820 */ /* 0x000fe20000400000 */
[----:B------:R-:W-:Y:S01]  /*0b00*/  FMUL R30, R29, R26 ;  /* 0x0000001a1d1e7220 */ /* 0x000fe20000400000 */
[----:B------:R-:W-:Y:S01]  /*0b10*/  FMUL R26, R27, R28 ;  /* 0x0000001c1b1a7220 */ /* 0x000fe20000400000 */
[----:B------:R-:W-:Y:S01]  /*0b20*/  FSEL R31, R31, R0, !P1 ;  /* 0x000000001f1f7208 */ /* 0x000fe20004800000 */
[----:B------:R-:W-:Y:S01]  /*0b30*/  FMUL R32, R29, R25 ;  /* 0x000000191d207220 */ /* 0x000fe20000400000 */
[----:B------:R-:W-:Y:S01]  /*0b40*/  @!P0 FMUL R4, R4, 16777216 ;  /* 0x4b80000004048820 */ /* 0x000fe20000400000 */
[----:B------:R-:W-:Y:S01]  /*0b50*/  FFMA R25, R27, R30, R26 ;  /* 0x0000001e1b197223 */ /* 0x000fe2000000001a */
[----:B------:R-:W-:-:S02]  /*0b60*/  IADD3 R34, R31, -0x3f2aaaab, RZ ;  /* 0xc0d555551f227810 */ /* 0x000fc40007ffe0ff */
[----:B------:R-:W-:Y:S01]  /*0b70*/  FMUL R4, R29, R4 ;  /* 0x000000041d047220 */ /* 0x000fe20000400000 */
[----:B------:R-:W-:Y:S01]  /*0b80*/  FFMA R25, R27, R32, R25 ;  /* 0x000000201b197223 */ /* 0x000fe20000000019 */
[----:B------:R-:W-:-:S03]  /*0b90*/  LOP3.LUT R34, R34, 0xff800000, RZ, 0xc0, !PT ;  /* 0xff80000022227812 */ /* 0x000fc600078ec0ff */
[----:B------:R-:W-:Y:S01]  /*0ba0*/  FFMA R25, R27, R4, R25 ;  /* 0x000000041b197223 */ /* 0x000fe20000000019 */
[----:B------:R-:W-:-:S04]  /*0bb0*/  IADD3 R33, R31, -R34, RZ ;  /* 0x800000221f217210 */ /* 0x000fc80007ffe0ff */
[----:B------:R-:W0:Y:S01]  /*0bc0*/  SHFL.BFLY PT, R36, R25, 0x10, 0x1f ;  /* 0x0e001f0019247f89 */ /* 0x000e2200000e0000 */
[----:B------:R-:W-:-:S04]  /*0bd0*/  FADD R33, R33, -1 ;  /* 0xbf80000021217421 */ /* 0x000fc80000000000 */
[----:B------:R-:W-:-:S04]  /*0be0*/  FFMA.FTZ R20, R33, -R20, 0.14084610342979431152 ;  /* 0x3e1039f621147423 */ /* 0x000fc80000010814 */
[----:B------:R-:W-:-:S04]  /*0bf0*/  FFMA.FTZ R20, R33, R20, -0.12148627638816833496 ;  /* 0xbdf8cdcc21147423 */ /* 0x000fc80000010014 */
[----:B------:R-:W-:-:S04]  /*0c00*/  FFMA.FTZ R20, R33, R20, 0.13980610668659210205 ;  /* 0x3e0f295521147423 */ /* 0x000fc80000010014 */
[----:B------:R-:W-:-:S04]  /*0c10*/  FFMA.FTZ R20, R33, R20, -0.16684235632419586182 ;  /* 0xbe2ad8b921147423 */ /* 0x000fc80000010014 */
[----:B------:R-:W-:Y:S01]  /*0c20*/  FFMA.FTZ R29, R33, R20, 0.20012299716472625732 ;  /* 0x3e4ced0b211d7423 */ /* 0x000fe20000010014 */
[----:B0-----:R-:W-:-:S03]  /*0c30*/  FADD R20, R25, R36 ;  /* 0x0000002419147221 */ /* 0x001fc60000000000 */
[----:B------:R-:W-:-:S04]  /*0c40*/  FFMA.FTZ R36, R33, R29, -0.24999669194221496582 ;  /* 0xbe7fff2221247423 */ /* 0x000fc8000001001d */
[----:B------:R-:W-:-:S04]  /*0c50*/  FFMA.FTZ R25, R33, R36, 0.33333182334899902344 ;  /* 0x3eaaaa7821197423 */ /* 0x000fc80000010024 */
[C---:B------:R-:W-:Y:S02]  /*0c60*/  FFMA.FTZ R29, R33.reuse, R25, -0.5 ;  /* 0xbf000000211d7423 */ /* 0x040fe40000010019 */
[----:B------:R-:W0:Y:S01]  /*0c70*/  SHFL.BFLY PT, R25, R20, 0x8, 0x1f ;  /* 0x0d001f0014197f89 */ /* 0x000e2200000e0000 */
[----:B------:R-:W-:Y:S01]  /*0c80*/  FSETP.GT.AND P0, PT, |R0|, 8.50705917302346158658e+37, PT ;  /* 0x7e8000000000780b */ /* 0x000fe20003f04200 */
[----:B------:R-:W-:Y:S01]  /*0c90*/  @!P3 FMUL R6, R6, 16777216 ;  /* 0x4b8000000606b820 */ /* 0x000fe20000400000 */
[----:B------:R-:W-:Y:S01]  /*0ca0*/  @!P3 FMUL R12, R12, 16777216 ;  /* 0x4b8000000c0cb820 */ /* 0x000fe20000400000 */
[----:B------:R-:W-:Y:S01]  /*0cb0*/  FMUL R29, R33, R29 ;  /* 0x0000001d211d7220 */ /* 0x000fe20000400000 */
[----:B------:R-:W-:-:S03]  /*0cc0*/  FSETP.GEU.AND P3, PT, |R0|, 1.175494350822287508e-38, PT ;  /* 0x008000000000780b */ /* 0x000fc60003f6e200 */
[----:B------:R-:W-:Y:S02]  /*0cd0*/  FFMA.FTZ R33, R33, R29, R33 ;  /* 0x0000001d21217223 */ /* 0x000fe40000010021 */
[----:B------:R-:W1:Y:S01]  /*0ce0*/  MUFU.RCP R29, R12 ;  /* 0x0000000c001d7308 */ /* 0x000e620000001000 */
[----:B------:R-:W-:-:S03]  /*0cf0*/  @!P4 FMUL R13, R13, 16777216 ;  /* 0x4b8000000d0dc820 */ /* 0x000fc60000400000 */
[----:B------:R-:W-:-:S04]  /*0d00*/  @P0 FMUL R0, R0, 0.25 ;  /* 0x3e80000000000820 */ /* 0x000fc80000400000 */
[----:B------:R-:W-:Y:S01]  /*0d10*/  @!P3 FMUL R0, R0, 16777216 ;  /* 0x4b8000000000b820 */ /* 0x000fe20000400000 */
[----:B------:R-:W2:Y:S01]  /*0d20*/  MUFU.RCP R36, R13 ;  /* 0x0000000d00247308 */ /* 0x000ea20000001000 */
[----:B------:R-:W-:Y:S01]  /*0d30*/  @!P4 FMUL R5, R5, 16777216 ;  /* 0x4b8000000505c820 */ /* 0x000fe20000400000 */
[----:B0-----:R-:W-:Y:S01]  /*0d40*/  FADD R25, R20, R25 ;  /* 0x0000001914197221 */ /* 0x001fe20000000000 */
[----:B------:R-:W-:-:S05]  /*0d50*/  ISETP.GE.U32.AND P4, PT, R31, 0x7f800000, PT ;  /* 0x7f8000001f00780c */ /* 0x000fca0003f86070 */
[----:B------:R-:W0:Y:S01]  /*0d60*/  MUFU.RCP R0, R0 ;  /* 0x0000000000007308 */ /* 0x000e220000001000 */
[----:B-1----:R-:W-:Y:S01]  /*0d70*/  FMUL R12, R29, R6 ;  /* 0x000000061d0c7220 */ /* 0x002fe20000400000 */
[----:B------:R-:W-:Y:S01]  /*0d80*/  I2FP.F32.S32 R35, R34 ;  /* 0x0000002200237245 */ /* 0x000fe20000201400 */
[----:B------:R-:W1:Y:S01]  /*0d90*/  SHFL.BFLY PT, R6, R25, 0x4, 0x1f ;  /* 0x0c801f0019067f89 */ /* 0x000e6200000e0000 */
[----:B------:R-:W-:Y:S01]  /*0da0*/  FMUL R7, R7, R19 ;  /* 0x0000001307077220 */ /* 0x000fe20000400000 */
[----:B------:R-:W-:-:S03]  /*0db0*/  FSEL R34, RZ, -23, P1 ;  /* 0xc1b80000ff227808 */ /* 0x000fc60000800000 */
[----:B------:R-:W-:Y:S02]  /*0dc0*/  @P0 FMUL R7, R7, 0.25 ;  /* 0x3e80000007070820 */ /* 0x000fe40000400000 */
[----:B------:R-:W-:Y:S01]  /*0dd0*/  FFMA.FTZ R35, R35, 1.1920928955078125e-07, R34 ;  /* 0x3400000023237823 */ /* 0x000fe20000010022 */
[----:B--2---:R-:W-:Y:S01]  /*0de0*/  FMUL R34, R36, R5 ;  /* 0x0000000524227220 */ /* 0x004fe20000400000 */
[----:B------:R-:W-:Y:S01]  /*0df0*/  @!P3 FMUL R7, R7, 16777216 ;  /* 0x4b8000000707b820 */ /* 0x000fe20000400000 */
[----:B------:R-:W-:Y:S02]  /*0e00*/  FSEL R5, R24, -INF , P5 ;  /* 0xff80000018057808 */ /* 0x000fe40002800000 */
[----:B------:R-:W-:Y:S01]  /*0e10*/  @P4 MOV R36, 0x7f800000 ;  /* 0x7f80000000244802 */ /* 0x000fe20000000f00 */
[----:B0-----:R-:W-:Y:S02]  /*0e20*/  FMUL R20, R0, R7 ;  /* 0x0000000700147220 */ /* 0x001fe40000400000 */
[----:B------:R-:W-:Y:S01]  /*0e30*/  FFMA R0, R5, R19, R12 ;  /* 0x0000001305007223 */ /* 0x000fe2000000000c */
[----:B------:R-:W-:Y:S01]  /*0e40*/  MOV R5, 0x41200000 ;  /* 0x4120000000057802 */ /* 0x000fe20000000f00 */
[----:B------:R-:W-:Y:S01]  /*0e50*/  FFMA.FTZ R33, R35, 0.69314718246459960938, R33 ;  /* 0x3f31721823217823 */ /* 0x000fe20000010021 */
[----:B------:R-:W-:Y:S01]  /*0e60*/  FADD R23, R23, R23 ;  /* 0x0000001717177221 */ /* 0x000fe20000000000 */
[C---:B------:R-:W-:Y:S01]  /*0e70*/  @P4 FFMA.FTZ R33, R31.reuse, R36, +INF ;  /* 0x7f8000001f214423 */ /* 0x040fe20000010024 */
[----:B------:R-:W-:Y:S01]  /*0e80*/  FSETP.NEU.AND P0, PT, R31, RZ, PT ;  /* 0x000000ff1f00720b */ /* 0x000fe20003f0d000 */
[----:B------:R-:W-:Y:S01]  /*0e90*/  FADD R9, R9, R9 ;  /* 0x0000000909097221 */ /* 0x000fe20000000000 */
[----:B------:R-:W-:Y:S01]  /*0ea0*/  FADD R16, R16, R16 ;  /* 0x0000001010107221 */ /* 0x000fe20000000000 */
[----:B------:R-:W-:Y:S01]  /*0eb0*/  FSEL R21, R21, -INF , P6 ;  /* 0xff80000015157808 */ /* 0x000fe20003000000 */
[----:B------:R-:W-:Y:S01]  /*0ec0*/  FADD R8, R8, R8 ;  /* 0x0000000808087221 */ /* 0x000fe20000000000 */
[-C--:B------:R-:W-:Y:S01]  /*0ed0*/  FFMA R23, R23, R5.reuse, 9.9999997473787516356e-06 ;  /* 0x3727c5ac17177423 */ /* 0x080fe20000000005 */
[----:B------:R-:W-:Y:S01]  /*0ee0*/  FSEL R13, R14, -INF , P2 ;  /* 0xff8000000e0d7808 */ /* 0x000fe20001000000 */
[-C--:B------:R-:W-:Y:S01]  /*0ef0*/  FFMA R9, R9, R5.reuse, 9.9999997473787516356e-06 ;  /* 0x3727c5ac09097423 */ /* 0x080fe20000000005 */
[----:B------:R-:W-:Y:S01]  /*0f00*/  FSEL R14, R33, -INF , P0 ;  /* 0xff800000210e7808 */ /* 0x000fe20000000000 */
[-C--:B------:R-:W-:Y:S01]  /*0f10*/  FFMA R7, R16, R5.reuse, 9.9999997473787516356e-06 ;  /* 0x3727c5ac10077423 */ /* 0x080fe20000000005 */
[----:B------:R-:W-:Y:S01]  /*0f20*/  FFMA R5, R8, R5, 9.9999997473787516356e-06 ;  /* 0x3727c5ac08057423 */ /* 0x000fe20000000005 */
[-C--:B------:R-:W-:Y:S01]  /*0f30*/  FFMA R34, R21, R19.reuse, R34 ;  /* 0x0000001315227223 */ /* 0x080fe20000000022 */
[C---:B------:R-:W-:Y:S01]  /*0f40*/  FADD R8, -R18.reuse, R23 ;  /* 0x0000001712087221 */ /* 0x040fe20000000100 */
[----:B-1----:R-:W-:Y:S01]  /*0f50*/  FADD R25, R25, R6 ;  /* 0x0000000619197221 */ /* 0x002fe20000000000 */
[----:B------:R-:W-:Y:S01]  /*0f60*/  FFMA R22, R13, R19, R22 ;  /* 0x000000130d167223 */ /* 0x000fe20000000016 */
[----:B------:R-:W-:Y:S01]  /*0f70*/  FFMA R19, R19, R14, R20 ;  /* 0x0000000e13137223 */ /* 0x000fe20000000014 */
[C---:B------:R-:W-:Y:S01]  /*0f80*/  FADD R16, -R18.reuse, R7 ;  /* 0x0000000712107221 */ /* 0x040fe20000000100 */
[C---:B------:R-:W-:Y:S01]  /*0f90*/  FADD R12, -R18.reuse, R9 ;  /* 0x00000009120c7221 */ /* 0x040fe20000000100 */
[----:B------:R-:W-:Y:S01]  /*0fa0*/  FADD R14, -R18, R5 ;  /* 0x00000005120e7221 */ /* 0x000fe20000000100 */
[C---:B------:R-:W-:Y:S01]  /*0fb0*/  FADD R6, -R15.reuse, R8 ;  /* 0x000000080f067221 */ /* 0x040fe20000000100 */
[----:B------:R-:W-:Y:S01]  /*0fc0*/  FMUL R34, R34, 0.001953125 ;  /* 0x3b00000022227820 */ /* 0x000fe20000400000 */
[----:B------:R-:W0:Y:S01]  /*0fd0*/  SHFL.BFLY PT, R18, R25, 0x2, 0x1f ;  /* 0x0c401f0019127f89 */ /* 0x000e2200000e0000 */
[----:B------:R-:W-:Y:S01]  /*0fe0*/  FADD R8, -R15, R16 ;  /* 0x000000100f087221 */ /* 0x000fe20000000100 */
[----:B------:R-:W-:Y:S01]  /*0ff0*/  FMUL R5, R22, 0.001953125 ;  /* 0x3b00000016057820 */ /* 0x000fe20000400000 */
[----:B------:R-:W-:Y:S01]  /*1000*/  FFMA R7, R27, R6, R34 ;  /* 0x000000061b077223 */ /* 0x000fe20000000022 */
[----:B------:R-:W-:Y:S01]  /*1010*/  FMUL R16, R0, 0.001953125 ;  /* 0x3b00000000107820 */ /* 0x000fe20000400000 */
[----:B------:R-:W-:Y:S01]  /*1020*/  FADD R12, -R15, R12 ;  /* 0x0000000c0f0c7221 */ /* 0x000fe20000000100 */
[----:B------:R-:W-:Y:S01]  /*1030*/  FFMA R0, R27, R8, R5 ;  /* 0x000000081b007223 */ /* 0x000fe20000000005 */
[----:B------:R-:W-:Y:S01]  /*1040*/  FMUL R5, R7, R28 ;  /* 0x0000001c07057220 */ /* 0x000fe20000400000 */
[----:B------:R-:W-:Y:S01]  /*1050*/  FADD R14, -R15, R14 ;  /* 0x0000000e0f0e7221 */ /* 0x000fe20000000100 */
[----:B------:R-:W-:Y:S01]  /*1060*/  FFMA R9, R27, R12, R16 ;  /* 0x0000000c1b097223 */ /* 0x000fe20000000010 */
[----:B------:R-:W-:Y:S01]  /*1070*/  FMUL R7, R19, 0.001953125 ;  /* 0x3b00000013077820 */ /* 0x000fe20000400000 */
[----:B------:R-:W-:-:S03]  /*1080*/  FFMA R16, R0, R30, R5 ;  /* 0x0000001e00107223 */ /* 0x000fc60000000005 */
[----:B------:R-:W-:Y:S01]  /*1090*/  FFMA R7, R27, R14, R7 ;  /* 0x0000000e1b077223 */ /* 0x000fe20000000007 */
[----:B------:R-:W-:-:S04]  /*10a0*/  FFMA R16, R9, R32, R16 ;  /* 0x0000002009107223 */ /* 0x000fc80000000010 */
[----:B------:R-:W-:-:S05]  /*10b0*/  FFMA R22, R7, R4, R16 ;  /* 0x0000000407167223 */ /* 0x000fca0000000010 */
[----:B------:R-:W1:Y:S01]  /*10c0*/  SHFL.BFLY PT, R13, R22, 0x10, 0x1f ;  /* 0x0e001f00160d7f89 */ /* 0x000e6200000e0000 */
[----:B0-----:R-:W-:-:S05]  /*10d0*/  FADD R18, R25, R18 ;  /* 0x0000001219127221 */ /* 0x001fca0000000000 */
[----:B------:R-:W0:Y:S01]  /*10e0*/  SHFL.BFLY PT, R15, R18, 0x1, 0x1f ;  /* 0x0c201f00120f7f89 */ /* 0x000e2200000e0000 */
[----:B------:R-:W-:Y:S01]  /*10f0*/  LOP3.LUT P1, RZ, R17, 0x1f, RZ, 0xc0, !PT ;  /* 0x0000001f11ff7812 */ /* 0x000fe2000782c0ff */
[----:B-1----:R-:W-:Y:S01]  /*1100*/  FADD R19, R22, R13 ;  /* 0x0000000d16137221 */ /* 0x002fe20000000000 */
[----:B------:R-:W-:-:S04]  /*1110*/  SHF.R.U32.HI R13, RZ, 0x3, R17 ;  /* 0x00000003ff0d7819 */ /* 0x000fc80000011611 */
[----:B------:R-:W-:Y:S01]  /*1120*/  LOP3.LUT R13, R13, 0xc, RZ, 0xc0, !PT ;  /* 0x0000000c0d0d7812 */ /* 0x000fe200078ec0ff */
[----:B0-----:R-:W-:-:S06]  /*1130*/  FADD R16, R18, R15 ;  /* 0x0000000f12107221 */ /* 0x001fcc0000000000 */
[----:B------:R-:W-:Y:S04]  /*1140*/  @!P1 STS [R13], R16 ;  /* 0x000000100d009388 */ /* 0x000fe80000000800 */
[----:B------:R-:W-:Y:S01]  /*1150*/  BAR.SYNC.DEFER_BLOCKING 0x0 ;  /* 0x0000000000007b1d */ /* 0x000fe20000010000 */
[----:B------:R-:W-:-:S05]  /*1160*/  ISETP.GE.AND P2, PT, R17, 0x4, PT ;  /* 0x000000041100780c */ /* 0x000fca0003f46270 */
[----:B------:R-:W0:Y:S08]  /*1170*/  SHFL.BFLY PT, R20, R19, 0x8, 0x1f ;  /* 0x0d001f0013147f89 */ /* 0x000e3000000e0000 */
[----:B------:R-:W1:Y:S01]  /*1180*/  @!P2 LDS R11, [R17.X4] ;  /* 0x00000000110ba984 */ /* 0x000e620000004800 */
[----:B0-----:R-:W-:-:S05]  /*1190*/  FADD R20, R19, R20 ;  /* 0x0000001413147221 */ /* 0x001fca0000000000 */
[----:B------:R-:W0:Y:S04]  /*11a0*/  SHFL.BFLY PT, R15, R20, 0x4, 0x1f ;  /* 0x0c801f00140f7f89 */ /* 0x000e2800000e0000 */
[----:B-1----:R-:W1:Y:S01]  /*11b0*/  SHFL.BFLY PT, R18, R11, 0x2, 0x1f ;  /* 0x0c401f000b127f89 */ /* 0x002e6200000e0000 */
[----:B0-----:R-:W-:Y:S01]  /*11c0*/  FADD R21, R20, R15 ;  /* 0x0000000f14157221 */ /* 0x001fe20000000000 */
[----:B------:R-:W-:Y:S01]  /*11d0*/  LOP3.LUT P0, RZ, R17, 0x3, RZ, 0xc0, !PT ;  /* 0x0000000311ff7812 */ /* 0x000fe2000780c0ff */
[----:B-1----:R-:W-:-:S05]  /*11e0*/  FADD R18, R11, R18 ;  /* 0x000000120b127221 */ /* 0x002fca0000000000 */
[----:B------:R-:W0:Y:S01]  /*11f0*/  SHFL.BFLY PT, R15, R18, 0x1, 0x1f ;  /* 0x0c201f00120f7f89 */ /* 0x000e2200000e0000 */
[----:B------:R-:W-:-:S03]  /*1200*/  ISETP.LT.AND P0, PT, R17, 0x4, !P0 ;  /* 0x000000041100780c */ /* 0x000fc60004701270 */
[----:B------:R-:W1:Y:S01]  /*1210*/  SHFL.BFLY PT, R22, R21, 0x2, 0x1f ;  /* 0x0c401f0015167f89 */ /* 0x000e6200000e0000 */
[----:B0-----:R-:W-:-:S09]  /*1220*/  FADD R16, R18, R15 ;  /* 0x0000000f12107221 */ /* 0x001fd20000000000 */
[----:B------:R-:W-:Y:S04]  /*1230*/  @P0 STS [R17.X4], R16 ;  /* 0x0000001011000388 */ /* 0x000fe80000004800 */
[----:B------:R-:W-:Y:S01]  /*1240*/  BAR.SYNC.DEFER_BLOCKING 0x0 ;  /* 0x0000000000007b1d */ /* 0x000fe20000010000 */
[----:B-1----:R-:W-:-:S05]  /*1250*/  FADD R22, R21, R22 ;  /* 0x0000001615167221 */ /* 0x002fca0000000000 */
[----:B------:R-:W0:Y:S04]  /*1260*/  SHFL.BFLY PT, R19, R22, 0x1, 0x1f ;  /* 0x0c201f0016137f89 */ /* 0x000e2800000e0000 */
[----:B------:R-:W-:Y:S01]  /*1270*/  LDS R11, [RZ] ;  /* 0x00000000ff0b7984 */ /* 0x000fe20000000800 */
[----:B0-----:R-:W-:-:S03]  /*1280*/  FADD R20, R22, R19 ;  /* 0x0000001316147221 */ /* 0x001fc60000000000 */
[----:B------:R-:W-:Y:S06]  /*1290*/  BAR.SYNC.DEFER_BLOCKING 0x0 ;  /* 0x0000000000007b1d */ /* 0x000fec0000010000 */
[----:B------:R-:W-:Y:S04]  /*12a0*/  @!P1 STS [R13], R20 ;  /* 0x000000140d009388 */ /* 0x000fe80000000800 */
[----:B------:R-:W-:Y:S06]  /*12b0*/  BAR.SYNC.DEFER_BLOCKING 0x0 ;  /* 0x0000000000007b1d */ /* 0x000fec0000010000 */
[----:B------:R-:W0:Y:S01]  /*12c0*/  @!P2 LDS R10, [R17.X4] ;  /* 0x00000000110aa984 */ /* 0x000e220000004800 */
[----:B------:R-:W-:-:S03]  /*12d0*/  FMUL R18, R8, 1.4426950216293334961 ;  /* 0x3fb8aa3b08127820 */ /* 0x000fc60000400000 */
[----:B0-----:R-:W0:Y:S02]  /*12e0*/  SHFL.BFLY PT, R15, R10, 0x2, 0x1f ;  /* 0x0c401f000a0f7f89 */ /* 0x001e2400000e0000 */
[----:B0-----:R-:W-:-:S05]  /*12f0*/  FADD R15, R10, R15 ;  /* 0x0000000f0a0f7221 */ /* 0x001fca0000000000 */
[----:B------:R-:W0:Y:S02]  /*1300*/  SHFL.BFLY PT, R8, R15, 0x1, 0x1f ;  /* 0x0c201f000f087f89 */ /* 0x000e2400000e0000 */
[----:B0-----:R-:W-:-:S05]  /*1310*/  FADD R8, R15, R8 ;  /* 0x000000080f087221 */ /* 0x001fca0000000000 */
[----:B------:R0:W-:Y:S04]  /*1320*/  @P0 STS [R17.X4], R8 ;  /* 0x0000000811000388 */ /* 0x0001e80000004800 */
[----:B------:R-:W-:Y:S01]  /*1330*/  BAR.SYNC.DEFER_BLOCKING 0x0 ;  /* 0x0000000000007b1d */ /* 0x000fe20000010000 */
[----:B------:R-:W-:Y:S01]  /*1340*/  FMUL R16, R12, 1.4426950216293334961 ;  /* 0x3fb8aa3b0c107820 */ /* 0x000fe20000400000 */
[----:B------:R-:W-:Y:S01]  /*1350*/  FMUL R19, R6, 1.4426950216293334961 ;  /* 0x3fb8aa3b06137820 */ /* 0x000fe20000400000 */
[----:B------:R-:W-:Y:S01]  /*1360*/  FMUL R20, R14, 1.4426950216293334961 ;  /* 0x3fb8aa3b0e147820 */ /* 0x000fe20000400000 */
[----:B------:R-:W-:Y:S02]  /*1370*/  FSETP.GEU.AND P1, PT, R18, -126, PT ;  /* 0xc2fc00001200780b */ /* 0x000fe40003f2e000 */
[----:B------:R-:W-:-:S02]  /*1380*/  FSETP.GEU.AND P3, PT, R16, -126, PT ;  /* 0xc2fc00001000780b */ /* 0x000fc40003f6e000 */
[----:B------:R-:W-:Y:S02]  /*1390*/  FSETP.GEU.AND P2, PT, R19, -126, PT ;  /* 0xc2fc00001300780b */ /* 0x000fe40003f4e000 */
[----:B------:R-:W-:Y:S01]  /*13a0*/  FSETP.GEU.AND P4, PT, R20, -126, PT ;  /* 0xc2fc00001400780b */ /* 0x000fe20003f8e000 */
[----:B------:R-:W1:Y:S06]  /*13b0*/  LDS R10, [RZ] ;  /* 0x00000000ff0a7984 */ /* 0x000e6c0000000800 */
[----:B------:R-:W-:Y:S02]  /*13c0*/  @!P1 FMUL R18, R18, 0.5 ;  /* 0x3f00000012129820 */ /* 0x000fe40000400000 */
[----:B------:R-:W-:-:S02]  /*13d0*/  @!P3 FMUL R16, R16, 0.5 ;  /* 0x3f0000001010b820 */ /* 0x000fc40000400000 */
[----:B------:R-:W-:Y:S02]  /*13e0*/  @!P2 FMUL R19, R19, 0.5 ;  /* 0x3f0000001313a820 */ /* 0x000fe40000400000 */
[----:B------:R-:W-:Y:S01]  /*13f0*/  @!P4 FMUL R20, R20, 0.5 ;  /* 0x3f0000001414c820 */ /* 0x000fe20000400000 */
[----:B------:R-:W2:Y:S08]  /*1400*/  MUFU.EX2 R12, R18 ;  /* 0x00000012000c7308 */ /* 0x000eb00000000800 */
[----:B------:R-:W3:Y:S08]  /*1410*/  MUFU.EX2 R15, R16 ;  /* 0x00000010000f7308 */ /* 0x000ef00000000800 */
[----:B------:R-:W4:Y:S08]  /*1420*/  MUFU.EX2 R13, R19 ;  /* 0x00000013000d7308 */ /* 0x000f300000000800 */
[----:B------:R-:W5:Y:S01]  /*1430*/  MUFU.EX2 R14, R20 ;  /* 0x00000014000e7308 */ /* 0x000f620000000800 */
[C---:B------:R-:W-:Y:S01]  /*1440*/  FMUL R6, R27.reuse, R30 ;  /* 0x0000001e1b067220 */ /* 0x040fe20000400000 */
[----:B0-----:R-:W-:Y:S01]  /*1450*/  FMUL R8, R27, R32 ;  /* 0x000000201b087220 */ /* 0x001fe20000400000 */
[----:B--2---:R-:W-:Y:S01]  /*1460*/  @!P1 FMUL R12, R12, R12 ;  /* 0x0000000c0c0c9220 */ /* 0x004fe20000400000 */
[----:B---3--:R-:W-:Y:S01]  /*1470*/  @!P3 FMUL R15, R15, R15 ;  /* 0x0000000f0f0fb220 */ /* 0x008fe20000400000 */
[----:B------:R-:W-:Y:S01]  /*1480*/  FADD R11, RZ, R11 ;  /* 0x0000000bff0b7221 */ /* 0x000fe20000000000 */
[----:B------:R-:W-:Y:S01]  /*1490*/  FMUL R27, R27, R4 ;  /* 0x000000041b1b7220 */ /* 0x000fe20000400000 */
[----:B----4-:R-:W-:-:S02]  /*14a0*/  @!P2 FMUL R13, R13, R13 ;  /* 0x0000000d0d0da220 */ /* 0x010fc40000400000 */
[C---:B------:R-:W-:Y:S01]  /*14b0*/  FFMA R6, -R11.reuse, R12, R6 ;  /* 0x0000000c0b067223 */ /* 0x040fe20000000106 */
[----:B------:R-:W-:Y:S01]  /*14c0*/  FFMA R8, -R11, R15, R8 ;  /* 0x0000000f0b087223 */ /* 0x000fe20000000108 */
[----:B------:R-:W-:Y:S01]  /*14d0*/  FMUL R15, R9, R32 ;  /* 0x00000020090f7220 */ /* 0x000fe20000400000 */
[----:B------:R-:W-:Y:S01]  /*14e0*/  FFMA R13, -R11, R13, R26 ;  /* 0x0000000d0b0d7223 */ /* 0x000fe2000000011a */
[----:B-----5:R-:W-:Y:S01]  /*14f0*/  @!P4 FMUL R14, R14, R14 ;  /* 0x0000000e0e0ec220 */ /* 0x020fe20000400000 */
[----:B------:R-:W-:Y:S01]  /*1500*/  FMUL R7, R7, R4 ;  /* 0x0000000407077220 */ /* 0x000fe20000400000 */
[----:B------:R-:W-:Y:S02]  /*1510*/  FADD R32, RZ, -R32 ;  /* 0x80000020ff207221 */ /* 0x000fe40000000000 */
[----:B------:R-:W-:Y:S01]  /*1520*/  FFMA R27, -R11, R14, R27 ;  /* 0x0000000e0b1b7223 */ /* 0x000fe2000000011b */
[----:B------:R-:W-:Y:S01]  /*1530*/  FMUL R11, R0, R30 ;  /* 0x0000001e000b7220 */ /* 0x000fe20000400000 */
[----:B------:R-:W-:Y:S01]  /*1540*/  FADD R30, RZ, -R30 ;  /* 0x8000001eff1e7221 */ /* 0x000fe20000000000 */
[----:B-1----:R-:W-:Y:S01]  /*1550*/  FADD R9, RZ, R10 ;  /* 0x0000000aff097221 */ /* 0x002fe20000000000 */
[----:B------:R-:W-:Y:S01]  /*1560*/  FADD R28, RZ, -R28 ;  /* 0x8000001cff1c7221 */ /* 0x000fe20000000000 */
[----:B------:R-:W-:-:S02]  /*1570*/  FADD R4, RZ, -R4 ;  /* 0x80000004ff047221 */ /* 0x000fc40000000000 */
[-C--:B------:R-:W-:Y:S01]  /*1580*/  FFMA.FTZ R30, R30, R9.reuse, R11 ;  /* 0x000000091e1e7223 */ /* 0x080fe2000001000b */
[-C--:B------:R-:W-:Y:S01]  /*1590*/  FFMA.FTZ R28, R28, R9.reuse, R5 ;  /* 0x000000091c1c7223 */ /* 0x080fe20000010005 */
[-C--:B------:R-:W-:Y:S01]  /*15a0*/  FFMA.FTZ R32, R32, R9.reuse, R15 ;  /* 0x0000000920207223 */ /* 0x080fe2000001000f */
[----:B------:R-:W-:Y:S01]  /*15b0*/  FFMA.FTZ R4, R4, R9, R7 ;  /* 0x0000000904047223 */ /* 0x000fe20000010007 */
[----:B------:R-:W-:Y:S01]  /*15c0*/  FMUL R5, R30, 10 ;  /* 0x412000001e057820 */ /* 0x000fe20000400000 */
[----:B------:R-:W-:Y:S01]  /*15d0*/  FMUL R28, R28, 10 ;  /* 0x412000001c1c7820 */ /* 0x000fe20000400000 */
[----:B------:R-:W-:Y:S01]  /*15e0*/  FMUL R7, R32, 10 ;  /* 0x4120000020077820 */ /* 0x000fe20000400000 */
[----:B------:R-:W-:Y:S01]  /*15f0*/  FMUL R4, R4, 10 ;  /* 0x4120000004047820 */ /* 0x000fe20000400000 */
[----:B------:R-:W-:Y:S01]  /*1600*/  FFMA R5, R6, 10, R5 ;  /* 0x4120000006057823 */ /* 0x000fe20000000005 */
[----:B------:R-:W-:Y:S01]  /*1610*/  FFMA R13, R13, 10, R28 ;  /* 0x412000000d0d7823 */ /* 0x000fe2000000001c */
[----:B------:R-:W-:Y:S01]  /*1620*/  FFMA R7, R8, 10, R7 ;  /* 0x4120000008077823 */ /* 0x000fe20000000007 */
[----:B------:R-:W-:Y:S01]  /*1630*/  FFMA R4, R27, 10, R4 ;  /* 0x412000001b047823 */ /* 0x000fe20000000004 */
[----:B------:R-:W-:Y:S01]  /*1640*/  FADD R5, R5, R5 ;  /* 0x0000000505057221 */ /* 0x000fe20000000000 */
[----:B------:R-:W-:Y:S01]  /*1650*/  FADD R0, R13, R13 ;  /* 0x0000000d0d007221 */ /* 0x000fe20000000000 */
[----:B------:R-:W-:Y:S01]  /*1660*/  FADD R7, R7, R7 ;  /* 0x0000000707077221 */ /* 0x000fe20000000000 */
[----:B------:R-:W-:-:S03]  /*1670*/  FADD R4, R4, R4 ;  /* 0x0000000404047221 */ /* 0x000fc60000000000 */
[----:B------:R-:W-:Y:S02]  /*1680*/  F2FP.BF16.PACK_AB R6, R0, R5 ;  /* 0x000000050006723e */ /* 0x000fe400000010ff */
[----:B------:R-:W-:-:S05]  /*1690*/  F2FP.BF16.PACK_AB R7, R4, R7 ;  /* 0x000000070407723e */ /* 0x000fca00000010ff */
[----:B------:R-:W-:Y:S01]  /*16a0*/  STG.E.64 [R2.64], R6 ;  /* 0x0000000602007986 */ /* 0x000fe2000c101b04 */
[----:B------:R-:W-:Y:S05]  /*16b0*/  EXIT ;  /* 0x000000000000794d */ /* 0x000fea0003800000 */
.L_x_0:
[----:B------:R-:W-:-:S00]  /*16c0*/  BRA `(.L_x_0) ;  /* 0xfffffff000007947 */ /* 0x000fc0000383ffff */
[----:B------:R-:W-:-:S00]  /*16d0*/  NOP ;  /* 0x0000000000007918 */ /* 0x000fc00000000000 */
        /* <DEDUP_REMOVED lines=10> */
.L_x_1:


//--------------------- .nv.global.init           --------------------------
	.section	.nv.global.init,"aw",@progbits
.nv.global.init:
	.type		_$_str,@object
	.size		_$_str,(.L_0 - _$_str)
_$_str:
        /*0000*/ 	.byte	0x5f, 0x5f, 0x43, 0x55, 0x44, 0x41, 0x5f, 0x46, 0x54, 0x5a, 0x00
.L_0:


//--------------------- .nv.shared.triton_per_fused__log_softmax__log_softmax_backward_data__softmax__softmax_backward_data__to_copy_add_div_mul_0 --------------------------
	.section	.nv.shared.triton_per_fused__log_softmax__log_softmax_backward_data__softmax__softmax_backward_data__to_copy_add_div_mul_0,"aw",@nobits
	.sectionflags	@""
	.align	16
